	.headerflags	@"EF_CUDA_TEXMODE_UNIFIED EF_CUDA_64BIT_ADDRESS EF_CUDA_ACCELERATORS EF_CUDA_SM90 EF_CUDA_VIRTUAL_SM(EF_CUDA_SM90)"
	.elftype	@"ET_EXEC"


//--------------------- .nv.info                  --------------------------
	.section	.nv.info,"",@"SHT_CUDA_INFO"
	.align	4


	//----- nvinfo : EIATTR_REGCOUNT
	.align		4
        /*0000*/ 	.byte	0x04, 0x2f
        /*0002*/ 	.short	(.L_1 - .L_0)
	.align		4
.L_0:
        /*0004*/ 	.word	index@(triton_poi_fused_convolution_relu_threshold_backward_13)
        /*0008*/ 	.word	0x0000000c


	//----- nvinfo : EIATTR_MIN_STACK_SIZE
	.align		4
.L_1:
        /*000c*/ 	.byte	0x04, 0x12
        /*000e*/ 	.short	(.L_3 - .L_2)
	.align		4
.L_2:
        /*0010*/ 	.word	index@(triton_poi_fused_convolution_relu_threshold_backward_13)
        /*0014*/ 	.word	0x00000000


	//----- nvinfo : EIATTR_FRAME_SIZE
	.align		4
.L_3:
        /*0018*/ 	.byte	0x04, 0x11
        /*001a*/ 	.short	(.L_5 - .L_4)
	.align		4
.L_4:
        /*001c*/ 	.word	index@(triton_poi_fused_convolution_relu_threshold_backward_13)
        /*0020*/ 	.word	0x00000000


	//----- nvinfo : EIATTR_MIN_STACK_SIZE
	.align		4
.L_5:
        /*0024*/ 	.byte	0x04, 0x12
        /*0026*/ 	.short	(.L_7 - .L_6)
	.align		4
.L_6:
        /*0028*/ 	.word	index@(triton_poi_fused_convolution_relu_threshold_backward_13)
        /*002c*/ 	.word	0x00000000
.L_7:


//--------------------- .nv.info.triton_poi_fused_convolution_relu_threshold_backward_13 --------------------------
	.section	.nv.info.triton_poi_fused_convolution_relu_threshold_backward_13,"",@"SHT_CUDA_INFO"
	.sectionflags	@""
	.align	4


	//----- nvinfo : EIATTR_CUDA_API_VERSION
	.align		4
        /*0000*/ 	.byte	0x04, 0x37
        /*0002*/ 	.short	(.L_9 - .L_8)
.L_8:
        /*0004*/ 	.word	0x0000007c


	//----- nvinfo : EIATTR_KPARAM_INFO
	.align		4
.L_9:
        /*0008*/ 	.byte	0x04, 0x17
        /*000a*/ 	.short	(.L_11 - .L_10)
.L_10:
        /*000c*/ 	.word	0x00000000
        /*0010*/ 	.short	0x0003
        /*0012*/ 	.short	0x0018
        /*0014*/ 	.byte	0x00, 0xf0, 0x11, 0x00


	//----- nvinfo : EIATTR_KPARAM_INFO
	.align		4
.L_11:
        /*0018*/ 	.byte	0x04, 0x17
        /*001a*/ 	.short	(.L_13 - .L_12)
.L_12:
        /*001c*/ 	.word	0x00000000
        /*0020*/ 	.short	0x0002
        /*0022*/ 	.short	0x0010
        /*0024*/ 	.byte	0x00, 0xf4, 0x21, 0x00


	//----- nvinfo : EIATTR_KPARAM_INFO
	.align		4
.L_13:
        /*0028*/ 	.byte	0x04, 0x17
        /*002a*/ 	.short	(.L_15 - .L_14)
.L_14:
        /*002c*/ 	.word	0x00000000
        /*0030*/ 	.short	0x0001
        /*0032*/ 	.short	0x0008
        /*0034*/ 	.byte	0x00, 0xf4, 0x21, 0x00


	//----- nvinfo : EIATTR_KPARAM_INFO
	.align		4
.L_15:
        /*0038*/ 	.byte	0x04, 0x17
        /*003a*/ 	.short	(.L_17 - .L_16)
.L_16:
        /*003c*/ 	.word	0x00000000
        /*0040*/ 	.short	0x0000
        /*0042*/ 	.short	0x0000
        /*0044*/ 	.byte	0x00, 0xf4, 0x21, 0x00


	//----- nvinfo : EIATTR_SPARSE_MMA_MASK
	.align		4
.L_17:
        /*0048*/ 	.byte	0x03, 0x50
        /*004a*/ 	.short	0x0000


	//----- nvinfo : EIATTR_MAXREG_COUNT
	.align		4
        /*004c*/ 	.byte	0x03, 0x1b
        /*004e*/ 	.short	0x00ff


	//----- nvinfo : EIATTR_EXIT_INSTR_OFFSETS
	.align		4
        /*0050*/ 	.byte	0x04, 0x1c
        /*0052*/ 	.short	(.L_19 - .L_18)


	//   ....[0]....
.L_18:
        /*0054*/ 	.word	0x000001d0


	//----- nvinfo : EIATTR_REQNTID
	.align		4
.L_19:
        /*0058*/ 	.byte	0x04, 0x10
        /*005a*/ 	.short	(.L_21 - .L_20)
.L_20:
        /*005c*/ 	.word	0x00000080
        /*0060*/ 	.word	0x00000001
        /*0064*/ 	.word	0x00000001


	//----- nvinfo : EIATTR_CBANK_PARAM_SIZE
	.align		4
.L_21:
        /*0068*/ 	.byte	0x03, 0x19
        /*006a*/ 	.short	0x001c


	//----- nvinfo : EIATTR_PARAM_CBANK
	.align		4
        /*006c*/ 	.byte	0x04, 0x0a
        /*006e*/ 	.short	(.L_23 - .L_22)
	.align		4
.L_22:
        /*0070*/ 	.word	index@(.nv.constant0.triton_poi_fused_convolution_relu_threshold_backward_13)
        /*0074*/ 	.short	0x0210
        /*0076*/ 	.short	0x001c


	//----- nvinfo : EIATTR_SW_WAR
	.align		4
.L_23:
        /*0078*/ 	.byte	0x04, 0x36
        /*007a*/ 	.short	(.L_25 - .L_24)
.L_24:
        /*007c*/ 	.word	0x00000008
.L_25:


//--------------------- .nv.callgraph             --------------------------
	.section	.nv.callgraph,"",@"SHT_CUDA_CALLGRAPH"
	.align	4
	.sectionentsize	8
	.align		4
        /*0000*/ 	.word	0x00000000
	.align		4
        /*0004*/ 	.word	0xffffffff
	.align		4
        /*0008*/ 	.word	0x00000000
	.align		4
        /*000c*/ 	.word	0xfffffffe
	.align		4
        /*0010*/ 	.word	0x00000000
	.align		4
        /*0014*/ 	.word	0xfffffffd
	.align		4
        /*0018*/ 	.word	0x00000000
	.align		4
        /*001c*/ 	.word	0xfffffffc


//--------------------- .text.triton_poi_fused_convolution_relu_threshold_backward_13 --------------------------
	.section	.text.triton_poi_fused_convolution_relu_threshold_backward_13,"ax",@progbits
	.align	128
        .global         triton_poi_fused_convolution_relu_threshold_backward_13
        .type           triton_poi_fused_convolution_relu_threshold_backward_13,@function
        .size           triton_poi_fused_convolution_relu_threshold_backward_13,(.L_x_1 - triton_poi_fused_convolution_relu_threshold_backward_13)
        .other          triton_poi_fused_convolution_relu_threshold_backward_13,@"STO_CUDA_ENTRY STV_DEFAULT"
triton_poi_fused_convolution_relu_threshold_backward_13:
.text.triton_poi_fused_convolution_relu_threshold_backward_13:
[----:B------:R-:W-:Y:S01]  /*0000*/  LDC R1, c[0x0][0x28] ;  /* 0x00000a00ff017b82 */ /* 0x000fe20000000800 */
[----:B------:R-:W1:Y:S07]  /*0010*/  S2R R0, SR_TID.X ;  /* 0x0000000000007919 */ /* 0x000e6e0000002100 */
[----:B------:R-:W2:Y:S01]  /*0020*/  LDC.64 R4, c[0x0][0x218] ;  /* 0x00008600ff047b82 */ /* 0x000ea20000000a00 */
[----:B------:R-:W-:Y:S01]  /*0030*/  ULDC.64 UR4, c[0x0][0x208] ;  /* 0x0000820000047ab9 */ /* 0x000fe20000000a00 */
[----:B------:R-:W-:Y:S01]  /*0040*/  ULDC.64 UR6, c[0x0][0x220] ;  /* 0x0000880000067ab9 */ /* 0x000fe20000000a00 */
[----:B------:R-:W3:Y:S01]  /*0050*/  S2R R7, SR_CTAID.X ;  /* 0x0000000000077919 */ /* 0x000ee20000002500 */
[----:B-1----:R-:W-:-:S02]  /*0060*/  LOP3.LUT R0, R0, 0x7f, RZ, 0xc0, !PT ;  /* 0x0000007f00007812 */ /* 0x002fc400078ec0ff */
[----:B---3--:R-:W-:-:S03]  /*0070*/  SHF.R.S32.HI R2, RZ, 0x18, R7 ;  /* 0x00000018ff027819 */ /* 0x008fc60000011407 */
[----:B------:R-:W-:Y:S01]  /*0080*/  IMAD R7, R7, 0x80, R0 ;  /* 0x0000008007077824 */ /* 0x000fe200078e0200 */
[----:B------:R-:W-:Y:S02]  /*0090*/  SGXT R0, R2, 0x1 ;  /* 0x000000010200781a */ /* 0x000fe40000000200 */
[----:B------:R-:W1:Y:S02]  /*00a0*/  LDC.64 R2, c[0x0][0x210] ;  /* 0x00008400ff027b82 */ /* 0x000e640000000a00 */
[----:B------:R-:W-:-:S04]  /*00b0*/  LEA.HI R0, R0, R7, RZ, 0x4 ;  /* 0x0000000700007211 */ /* 0x000fc800078f20ff */
[--C-:B------:R-:W-:Y:S02]  /*00c0*/  SHF.R.S32.HI R6, RZ, 0x4, R0.reuse ;  /* 0x00000004ff067819 */ /* 0x100fe40000011400 */
[----:B------:R-:W-:-:S04]  /*00d0*/  SHF.R.S32.HI R9, RZ, 0x1f, R0 ;  /* 0x0000001fff097819 */ /* 0x000fc80000011400 */
[----:B------:R-:W-:-:S04]  /*00e0*/  LEA.HI R9, R9, R6, RZ, 0x7 ;  /* 0x0000000609097211 */ /* 0x000fc800078f38ff */
[----:B------:R-:W-:-:S05]  /*00f0*/  LOP3.LUT R9, R9, 0xffffff80, RZ, 0xc0, !PT ;  /* 0xffffff8009097812 */ /* 0x000fca00078ec0ff */
[----:B------:R-:W-:Y:S02]  /*0100*/  IMAD.IADD R9, R6, 0x1, -R9 ;  /* 0x0000000106097824 */ /* 0x000fe400078e0a09 */
[----:B-1----:R-:W-:-:S04]  /*0110*/  IMAD.WIDE R2, R7, 0x4, R2 ;  /* 0x0000000407027825 */ /* 0x002fc800078e0202 */
[----:B--2---:R-:W-:Y:S02]  /*0120*/  IMAD.WIDE R4, R9, 0x4, R4 ;  /* 0x0000000409047825 */ /* 0x004fe400078e0204 */
[----:B------:R-:W2:Y:S04]  /*0130*/  LDG.E R2, desc[UR4][R2.64] ;  /* 0x0000000402027981 */ /* 0x000ea8000c1e1900 */
[----:B------:R-:W2:Y:S01]  /*0140*/  LDG.E.EL R5, desc[UR4][R4.64] ;  /* 0x0000000404057981 */ /* 0x000ea2000c2e1900 */
[----:B------:R-:W-:-:S04]  /*0150*/  IADD3 R6, P1, R7, UR6, RZ ;  /* 0x0000000607067c10 */ /* 0x000fc8000ff3e0ff */
[----:B------:R-:W-:Y:S01]  /*0160*/  LEA.HI.X.SX32 R7, R7, UR7, 0x1, P1 ;  /* 0x0000000707077c11 */ /* 0x000fe200088f0eff */
[C---:B--2---:R-:W-:Y:S01]  /*0170*/  FADD R0, R2.reuse, R5 ;  /* 0x0000000502007221 */ /* 0x044fe20000000000 */
[----:B------:R-:W-:-:S04]  /*0180*/  FSETP.GEU.AND P0, PT, R2, -R5, PT ;  /* 0x800000050200720b */ /* 0x000fc80003f0e000 */
[----:B------:R-:W-:-:S04]  /*0190*/  FSEL R0, R0, RZ, P0 ;  /* 0x000000ff00007208 */ /* 0x000fc80000000000 */
[----:B------:R-:W-:-:S04]  /*01a0*/  FSETP.GTU.AND P0, PT, R0, RZ, PT ;  /* 0x000000ff0000720b */ /* 0x000fc80003f0c000 */
[----:B------:R-:W-:-:S05]  /*01b0*/  SEL R9, RZ, 0x1, P0 ;  /* 0x00000001ff097807 */ /* 0x000fca0000000000 */
[----:B------:R-:W-:Y:S01]  /*01c0*/  STG.E.U8 desc[UR4][R6.64], R9 ;  /* 0x0000000906007986 */ /* 0x000fe2000c101104 */
[----:B------:R-:W-:Y:S05]  /*01d0*/  EXIT ;  /* 0x000000000000794d */ /* 0x000fea0003800000 */
.L_x_0:
[----:B------:R-:W-:-:S00]  /*01e0*/  BRA `(.L_x_0) ;  /* 0xfffffffc00fc7947 */ /* 0x000fc0000383ffff */
[----:B------:R-:W-:-:S00]  /*01f0*/  NOP ;  /* 0x0000000000007918 */ /* 0x000fc00000000000 */
        /* <DEDUP_REMOVED lines=8> */
.L_x_1:


//--------------------- .nv.constant0.triton_poi_fused_convolution_relu_threshold_backward_13 --------------------------
	.section	.nv.constant0.triton_poi_fused_convolution_relu_threshold_backward_13,"a",@progbits
	.sectionflags	@""
	.align	4
.nv.constant0.triton_poi_fused_convolution_relu_threshold_backward_13:
	.zero		556
